//
// Generated by NVIDIA NVVM Compiler
//
// Compiler Build ID: CL-36424714
// Cuda compilation tools, release 13.0, V13.0.88
// Based on NVVM 20.0.0
//

.version 9.0
.target sm_100
.address_size 64

	// .globl	_Z18segmentedPrefixSumPiS_i
// _ZZ18segmentedPrefixSumPiS_iE9shared_in has been demoted
// _ZZ18segmentedPrefixSumPiS_iE10shared_out has been demoted
// _ZZ18segmentedPrefixSumPiS_iE12temp_storage has been demoted
.global .align 1 .b8 _ZN34_INTERNAL_c056ca65_4_k_cu_40cd1fbb4cuda3std3__45__cpo5beginE[1];
.global .align 1 .b8 _ZN34_INTERNAL_c056ca65_4_k_cu_40cd1fbb4cuda3std3__45__cpo3endE[1];
.global .align 1 .b8 _ZN34_INTERNAL_c056ca65_4_k_cu_40cd1fbb4cuda3std3__45__cpo6cbeginE[1];
.global .align 1 .b8 _ZN34_INTERNAL_c056ca65_4_k_cu_40cd1fbb4cuda3std3__45__cpo4cendE[1];
.global .align 1 .b8 _ZN34_INTERNAL_c056ca65_4_k_cu_40cd1fbb4cuda3std3__45__cpo6rbeginE[1];
.global .align 1 .b8 _ZN34_INTERNAL_c056ca65_4_k_cu_40cd1fbb4cuda3std3__45__cpo4rendE[1];
.global .align 1 .b8 _ZN34_INTERNAL_c056ca65_4_k_cu_40cd1fbb4cuda3std3__45__cpo7crbeginE[1];
.global .align 1 .b8 _ZN34_INTERNAL_c056ca65_4_k_cu_40cd1fbb4cuda3std3__45__cpo5crendE[1];
.global .align 1 .b8 _ZN34_INTERNAL_c056ca65_4_k_cu_40cd1fbb4cuda3std3__436_GLOBAL__N__c056ca65_4_k_cu_40cd1fbb6ignoreE[1];
.global .align 1 .b8 _ZN34_INTERNAL_c056ca65_4_k_cu_40cd1fbb4cuda3std3__419piecewise_constructE[1];
.global .align 1 .b8 _ZN34_INTERNAL_c056ca65_4_k_cu_40cd1fbb4cuda3std3__48in_placeE[1];
.global .align 1 .b8 _ZN34_INTERNAL_c056ca65_4_k_cu_40cd1fbb4cuda3std3__420unreachable_sentinelE[1];
.global .align 1 .b8 _ZN34_INTERNAL_c056ca65_4_k_cu_40cd1fbb4cuda3std3__47nulloptE[1];
.global .align 1 .b8 _ZN34_INTERNAL_c056ca65_4_k_cu_40cd1fbb4cuda3std3__48unexpectE[1];
.global .align 1 .b8 _ZN34_INTERNAL_c056ca65_4_k_cu_40cd1fbb4cuda3std6ranges3__45__cpo4swapE[1];
.global .align 1 .b8 _ZN34_INTERNAL_c056ca65_4_k_cu_40cd1fbb4cuda3std6ranges3__45__cpo9iter_moveE[1];
.global .align 1 .b8 _ZN34_INTERNAL_c056ca65_4_k_cu_40cd1fbb4cuda3std6ranges3__45__cpo5beginE[1];
.global .align 1 .b8 _ZN34_INTERNAL_c056ca65_4_k_cu_40cd1fbb4cuda3std6ranges3__45__cpo3endE[1];
.global .align 1 .b8 _ZN34_INTERNAL_c056ca65_4_k_cu_40cd1fbb4cuda3std6ranges3__45__cpo6cbeginE[1];
.global .align 1 .b8 _ZN34_INTERNAL_c056ca65_4_k_cu_40cd1fbb4cuda3std6ranges3__45__cpo4cendE[1];
.global .align 1 .b8 _ZN34_INTERNAL_c056ca65_4_k_cu_40cd1fbb4cuda3std6ranges3__45__cpo7advanceE[1];
.global .align 1 .b8 _ZN34_INTERNAL_c056ca65_4_k_cu_40cd1fbb4cuda3std6ranges3__45__cpo9iter_swapE[1];
.global .align 1 .b8 _ZN34_INTERNAL_c056ca65_4_k_cu_40cd1fbb4cuda3std6ranges3__45__cpo4nextE[1];
.global .align 1 .b8 _ZN34_INTERNAL_c056ca65_4_k_cu_40cd1fbb4cuda3std6ranges3__45__cpo4prevE[1];
.global .align 1 .b8 _ZN34_INTERNAL_c056ca65_4_k_cu_40cd1fbb4cuda3std6ranges3__45__cpo4dataE[1];
.global .align 1 .b8 _ZN34_INTERNAL_c056ca65_4_k_cu_40cd1fbb4cuda3std6ranges3__45__cpo5cdataE[1];
.global .align 1 .b8 _ZN34_INTERNAL_c056ca65_4_k_cu_40cd1fbb4cuda3std6ranges3__45__cpo4sizeE[1];
.global .align 1 .b8 _ZN34_INTERNAL_c056ca65_4_k_cu_40cd1fbb4cuda3std6ranges3__45__cpo5ssizeE[1];
.global .align 1 .b8 _ZN34_INTERNAL_c056ca65_4_k_cu_40cd1fbb4cuda3std6ranges3__45__cpo8distanceE[1];
.global .align 1 .b8 _ZN34_INTERNAL_c056ca65_4_k_cu_40cd1fbb6thrust24THRUST_300001_SM_1000_NS6system6detail10sequential3seqE[1];
.global .align 1 .b8 _ZN34_INTERNAL_c056ca65_4_k_cu_40cd1fbb6thrust24THRUST_300001_SM_1000_NS12placeholders2_1E[1];
.global .align 1 .b8 _ZN34_INTERNAL_c056ca65_4_k_cu_40cd1fbb6thrust24THRUST_300001_SM_1000_NS12placeholders2_2E[1];
.global .align 1 .b8 _ZN34_INTERNAL_c056ca65_4_k_cu_40cd1fbb6thrust24THRUST_300001_SM_1000_NS12placeholders2_3E[1];
.global .align 1 .b8 _ZN34_INTERNAL_c056ca65_4_k_cu_40cd1fbb6thrust24THRUST_300001_SM_1000_NS12placeholders2_4E[1];
.global .align 1 .b8 _ZN34_INTERNAL_c056ca65_4_k_cu_40cd1fbb6thrust24THRUST_300001_SM_1000_NS12placeholders2_5E[1];
.global .align 1 .b8 _ZN34_INTERNAL_c056ca65_4_k_cu_40cd1fbb6thrust24THRUST_300001_SM_1000_NS12placeholders2_6E[1];
.global .align 1 .b8 _ZN34_INTERNAL_c056ca65_4_k_cu_40cd1fbb6thrust24THRUST_300001_SM_1000_NS12placeholders2_7E[1];
.global .align 1 .b8 _ZN34_INTERNAL_c056ca65_4_k_cu_40cd1fbb6thrust24THRUST_300001_SM_1000_NS12placeholders2_8E[1];
.global .align 1 .b8 _ZN34_INTERNAL_c056ca65_4_k_cu_40cd1fbb6thrust24THRUST_300001_SM_1000_NS12placeholders2_9E[1];
.global .align 1 .b8 _ZN34_INTERNAL_c056ca65_4_k_cu_40cd1fbb6thrust24THRUST_300001_SM_1000_NS12placeholders3_10E[1];

.visible .entry _Z18segmentedPrefixSumPiS_i(
	.param .u64 .ptr .align 1 _Z18segmentedPrefixSumPiS_i_param_0,
	.param .u64 .ptr .align 1 _Z18segmentedPrefixSumPiS_i_param_1,
	.param .u32 _Z18segmentedPrefixSumPiS_i_param_2
)
{
	.reg .pred 	%p<6>;
	.reg .b32 	%r<87>;
	.reg .b64 	%rd<9>;
	// demoted variable
	.shared .align 4 .b8 _ZZ18segmentedPrefixSumPiS_iE9shared_in[1024];
	// demoted variable
	.shared .align 4 .b8 _ZZ18segmentedPrefixSumPiS_iE10shared_out[1024];
	// demoted variable
	.shared .align 16 .b8 _ZZ18segmentedPrefixSumPiS_iE12temp_storage[1184];
	ld.param.u64 	%rd1, [_Z18segmentedPrefixSumPiS_i_param_0];
	ld.param.u64 	%rd2, [_Z18segmentedPrefixSumPiS_i_param_1];
	ld.param.u32 	%r8, [_Z18segmentedPrefixSumPiS_i_param_2];
	mov.u32 	%r1, %tid.x;
	mov.u32 	%r9, %ctaid.x;
	mov.u32 	%r10, %ntid.x;
	mad.lo.s32 	%r2, %r9, %r10, %r1;
	setp.ge.s32 	%p1, %r2, %r8;
	shl.b32 	%r11, %r1, 2;
	mov.u32 	%r12, _ZZ18segmentedPrefixSumPiS_iE9shared_in;
	add.s32 	%r3, %r12, %r11;
	@%p1 bra 	$L__BB0_2;
	cvta.to.global.u64 	%rd3, %rd1;
	mul.wide.s32 	%rd4, %r2, 4;
	add.s64 	%rd5, %rd3, %rd4;
	ld.global.u32 	%r14, [%rd5];
	st.shared.u32 	[%r3], %r14;
	bra.uni 	$L__BB0_3;
$L__BB0_2:
	mov.b32 	%r13, 0;
	st.shared.u32 	[%r3], %r13;
$L__BB0_3:
	bar.sync 	0;
	ld.shared.u32 	%r15, [%r3];
	mov.u32 	%r17, _ZZ18segmentedPrefixSumPiS_iE10shared_out;
	add.s32 	%r4, %r17, %r11;
	shr.u32 	%r18, %r1, 3;
	add.s32 	%r19, %r18, %r1;
	shl.b32 	%r20, %r19, 2;
	mov.u32 	%r21, _ZZ18segmentedPrefixSumPiS_iE12temp_storage;
	add.s32 	%r22, %r21, %r20;
	add.s32 	%r5, %r22, 16;
	st.shared.u32 	[%r22+16], %r15;
	bar.sync 	0;
	setp.gt.u32 	%p2, %r1, 31;
	@%p2 bra 	$L__BB0_6;
	mad.lo.s32 	%r54, %r1, 36, %r21;
	ld.shared.u32 	%r55, [%r54+16];
	ld.shared.u32 	%r56, [%r54+20];
	ld.shared.u32 	%r57, [%r54+24];
	ld.shared.u32 	%r58, [%r54+28];
	ld.shared.u32 	%r59, [%r54+32];
	ld.shared.u32 	%r60, [%r54+36];
	ld.shared.u32 	%r61, [%r54+40];
	ld.shared.u32 	%r62, [%r54+44];
	add.s32 	%r63, %r56, %r55;
	add.s32 	%r64, %r63, %r57;
	add.s32 	%r65, %r64, %r58;
	add.s32 	%r66, %r65, %r59;
	add.s32 	%r67, %r66, %r60;
	add.s32 	%r68, %r67, %r61;
	add.s32 	%r27, %r68, %r62;
	mov.b32 	%r25, 1;
	mov.b32 	%r50, 0;
	mov.b32 	%r52, -1;
	// begin inline asm
	{  .reg .s32 r0;  .reg .pred p;  shfl.sync.up.b32 r0|p, %r27, %r25, %r50, %r52;  @p add.s32 r0, r0, %r27;  mov.s32 %r23, r0;}
	// end inline asm
	mov.b32 	%r31, 2;
	// begin inline asm
	{  .reg .s32 r0;  .reg .pred p;  shfl.sync.up.b32 r0|p, %r23, %r31, %r50, %r52;  @p add.s32 r0, r0, %r23;  mov.s32 %r29, r0;}
	// end inline asm
	mov.b32 	%r37, 4;
	// begin inline asm
	{  .reg .s32 r0;  .reg .pred p;  shfl.sync.up.b32 r0|p, %r29, %r37, %r50, %r52;  @p add.s32 r0, r0, %r29;  mov.s32 %r35, r0;}
	// end inline asm
	mov.b32 	%r43, 8;
	// begin inline asm
	{  .reg .s32 r0;  .reg .pred p;  shfl.sync.up.b32 r0|p, %r35, %r43, %r50, %r52;  @p add.s32 r0, r0, %r35;  mov.s32 %r41, r0;}
	// end inline asm
	mov.b32 	%r49, 16;
	// begin inline asm
	{  .reg .s32 r0;  .reg .pred p;  shfl.sync.up.b32 r0|p, %r41, %r49, %r50, %r52;  @p add.s32 r0, r0, %r41;  mov.s32 %r47, r0;}
	// end inline asm
	sub.s32 	%r69, %r47, %r27;
	setp.eq.s32 	%p3, %r1, 0;
	ld.shared.u32 	%r70, [%r54+16];
	ld.shared.u32 	%r71, [%r54+20];
	ld.shared.u32 	%r72, [%r54+24];
	ld.shared.u32 	%r73, [%r54+28];
	ld.shared.u32 	%r74, [%r54+32];
	ld.shared.u32 	%r75, [%r54+36];
	ld.shared.u32 	%r76, [%r54+40];
	ld.shared.u32 	%r77, [%r54+44];
	selp.b32 	%r78, 0, %r69, %p3;
	add.s32 	%r79, %r70, %r78;
	add.s32 	%r80, %r71, %r79;
	add.s32 	%r81, %r72, %r80;
	add.s32 	%r82, %r73, %r81;
	add.s32 	%r83, %r74, %r82;
	add.s32 	%r84, %r75, %r83;
	add.s32 	%r85, %r76, %r84;
	add.s32 	%r86, %r77, %r85;
	st.shared.u32 	[%r54+16], %r79;
	st.shared.u32 	[%r54+20], %r80;
	st.shared.u32 	[%r54+24], %r81;
	st.shared.u32 	[%r54+28], %r82;
	st.shared.u32 	[%r54+32], %r83;
	st.shared.u32 	[%r54+36], %r84;
	st.shared.u32 	[%r54+40], %r85;
	st.shared.u32 	[%r54+44], %r86;
	setp.ne.s32 	%p4, %r1, 31;
	@%p4 bra 	$L__BB0_6;
	st.shared.u32 	[_ZZ18segmentedPrefixSumPiS_iE12temp_storage+1168], %r47;
$L__BB0_6:
	setp.ge.s32 	%p5, %r2, %r8;
	bar.sync 	0;
	ld.shared.u32 	%r7, [%r5];
	st.shared.u32 	[%r4], %r7;
	@%p5 bra 	$L__BB0_8;
	cvta.to.global.u64 	%rd6, %rd2;
	mul.wide.s32 	%rd7, %r2, 4;
	add.s64 	%rd8, %rd6, %rd7;
	st.global.u32 	[%rd8], %r7;
$L__BB0_8:
	ret;

}
	// .globl	_ZN3cub18CUB_300001_SM_10006detail11EmptyKernelIvEEvv
.visible .entry _ZN3cub18CUB_300001_SM_10006detail11EmptyKernelIvEEvv()
{


	ret;

}


// ===== COMPILED SASS (sm_100) =====

	.target	sm_100

	.elftype	@"ET_EXEC"


//--------------------- .note.nv.tkinfo           --------------------------
	.section	.note.nv.tkinfo,"",@"SHT_NOTE"
	.sectionflags	@"SHF_NOTE_NV_TKINFO"
	.tkinfo
        /*0018*/ 	.word	0x00000002
        /*0030*/ 	.string	""
        /*0030*/ 	.string	"ptxas"
        /*0030*/ 	.string	"Cuda compilation tools, release 13.0, V13.0.88"
        /*0030*/ 	.string	"Build cuda_13.0.r13.0/compiler.36424714_0"
        /*0030*/ 	.string	"-arch sm_100 -m 64 "



//--------------------- .note.nv.cuinfo           --------------------------
	.section	.note.nv.cuinfo,"",@"SHT_NOTE"
	.sectionflags	@"SHF_NOTE_NV_CUINFO"
        /*0018*/ 	.short	0x0002
        /*001a*/ 	.short	0x0064
        /*001c*/ 	.short	0x0082
	.zero		2


//--------------------- .nv.info                  --------------------------
	.section	.nv.info,"",@"SHT_CUDA_INFO"
	.align	4


	//----- nvinfo : EIATTR_REGCOUNT
	.align		4
        /*0000*/ 	.byte	0x04, 0x2f
        /*0002*/ 	.short	(.L_41 - .L_40)
	.align		4
.L_40:
        /*0004*/ 	.word	index@(_Z18segmentedPrefixSumPiS_i)
        /*0008*/ 	.word	0x0000001b


	//----- nvinfo : EIATTR_FRAME_SIZE
	.align		4
.L_41:
        /*000c*/ 	.byte	0x04, 0x11
        /*000e*/ 	.short	(.L_43 - .L_42)
	.align		4
.L_42:
        /*0010*/ 	.word	index@(_Z18segmentedPrefixSumPiS_i)
        /*0014*/ 	.word	0x00000000


	//----- nvinfo : EIATTR_REGCOUNT
	.align		4
.L_43:
        /*0018*/ 	.byte	0x04, 0x2f
        /*001a*/ 	.short	(.L_45 - .L_44)
	.align		4
.L_44:
        /*001c*/ 	.word	index@(_ZN3cub18CUB_300001_SM_10006detail11EmptyKernelIvEEvv)
        /*0020*/ 	.word	0x00000004


	//----- nvinfo : EIATTR_FRAME_SIZE
	.align		4
.L_45:
        /*0024*/ 	.byte	0x04, 0x11
        /*0026*/ 	.short	(.L_47 - .L_46)
	.align		4
.L_46:
        /*0028*/ 	.word	index@(_ZN3cub18CUB_300001_SM_10006detail11EmptyKernelIvEEvv)
        /*002c*/ 	.word	0x00000000


	//----- nvinfo : EIATTR_MIN_STACK_SIZE
	.align		4
.L_47:
        /*0030*/ 	.byte	0x04, 0x12
        /*0032*/ 	.short	(.L_49 - .L_48)
	.align		4
.L_48:
        /*0034*/ 	.word	index@(_ZN3cub18CUB_300001_SM_10006detail11EmptyKernelIvEEvv)
        /*0038*/ 	.word	0x00000000


	//----- nvinfo : EIATTR_MIN_STACK_SIZE
	.align		4
.L_49:
        /*003c*/ 	.byte	0x04, 0x12
        /*003e*/ 	.short	(.L_51 - .L_50)
	.align		4
.L_50:
        /*0040*/ 	.word	index@(_Z18segmentedPrefixSumPiS_i)
        /*0044*/ 	.word	0x00000000
.L_51:


//--------------------- .nv.compat                --------------------------
	.section	.nv.compat,"",@"SHT_CUDA_COMPAT_INFO"
	.align	4
        /*0000*/ 	.byte	0x02, 0x09, 0x00, 0x00, 0x02, 0x02, 0x01, 0x00, 0x02, 0x05, 0x05, 0x00, 0x03, 0x07, 0x01, 0x01
        /*0010*/ 	.byte	0x02, 0x03, 0x00, 0x00, 0x02, 0x06, 0x01, 0x00, 0x04, 0x0b, 0x08, 0x00, 0x09, 0x00, 0x00, 0x00
        /*0020*/ 	.byte	0x00, 0x00, 0x00, 0x00


//--------------------- .nv.info._ZN3cub18CUB_300001_SM_10006detail11EmptyKernelIvEEvv --------------------------
	.section	.nv.info._ZN3cub18CUB_300001_SM_10006detail11EmptyKernelIvEEvv,"",@"SHT_CUDA_INFO"
	.sectionflags	@""
	.align	4


	//----- nvinfo : EIATTR_CUDA_API_VERSION
	.align		4
        /*0000*/ 	.byte	0x04, 0x37
        /*0002*/ 	.short	(.L_53 - .L_52)
.L_52:
        /*0004*/ 	.word	0x00000082


	//----- nvinfo : EIATTR_SPARSE_MMA_MASK
	.align		4
.L_53:
        /*0008*/ 	.byte	0x03, 0x50
        /*000a*/ 	.short	0x0000


	//----- nvinfo : EIATTR_MAXREG_COUNT
	.align		4
        /*000c*/ 	.byte	0x03, 0x1b
        /*000e*/ 	.short	0x00ff


	//----- nvinfo : EIATTR_MERCURY_ISA_VERSION
	.align		4
        /*0010*/ 	.byte	0x03, 0x5f
        /*0012*/ 	.short	0x0101


	//----- nvinfo : EIATTR_VRC_CTA_INIT_COUNT
	.align		4
        /*0014*/ 	.byte	0x02, 0x4a
	.zero		1
	.zero		1


	//----- nvinfo : EIATTR_EXIT_INSTR_OFFSETS
	.align		4
        /*0018*/ 	.byte	0x04, 0x1c
        /*001a*/ 	.short	(.L_55 - .L_54)


	//   ....[0]....
.L_54:
        /*001c*/ 	.word	0x00000010


	//----- nvinfo : EIATTR_SW_WAR
	.align		4
.L_55:
        /*0020*/ 	.byte	0x04, 0x36
        /*0022*/ 	.short	(.L_57 - .L_56)
.L_56:
        /*0024*/ 	.word	0x00000008
.L_57:


//--------------------- .nv.info._Z18segmentedPrefixSumPiS_i --------------------------
	.section	.nv.info._Z18segmentedPrefixSumPiS_i,"",@"SHT_CUDA_INFO"
	.sectionflags	@""
	.align	4


	//----- nvinfo : EIATTR_CUDA_API_VERSION
	.align		4
        /*0000*/ 	.byte	0x04, 0x37
        /*0002*/ 	.short	(.L_59 - .L_58)
.L_58:
        /*0004*/ 	.word	0x00000082


	//----- nvinfo : EIATTR_KPARAM_INFO
	.align		4
.L_59:
        /*0008*/ 	.byte	0x04, 0x17
        /*000a*/ 	.short	(.L_61 - .L_60)
.L_60:
        /*000c*/ 	.word	0x00000000
        /*0010*/ 	.short	0x0002
        /*0012*/ 	.short	0x0010
        /*0014*/ 	.byte	0x00, 0xf0, 0x11, 0x00


	//----- nvinfo : EIATTR_KPARAM_INFO
	.align		4
.L_61:
        /*0018*/ 	.byte	0x04, 0x17
        /*001a*/ 	.short	(.L_63 - .L_62)
.L_62:
        /*001c*/ 	.word	0x00000000
        /*0020*/ 	.short	0x0001
        /*0022*/ 	.short	0x0008
        /*0024*/ 	.byte	0x00, 0xf5, 0x21, 0x00


	//----- nvinfo : EIATTR_KPARAM_INFO
	.align		4
.L_63:
        /*0028*/ 	.byte	0x04, 0x17
        /*002a*/ 	.short	(.L_65 - .L_64)
.L_64:
        /*002c*/ 	.word	0x00000000
        /*0030*/ 	.short	0x0000
        /*0032*/ 	.short	0x0000
        /*0034*/ 	.byte	0x00, 0xf5, 0x21, 0x00


	//----- nvinfo : EIATTR_SPARSE_MMA_MASK
	.align		4
.L_65:
        /*0038*/ 	.byte	0x03, 0x50
        /*003a*/ 	.short	0x0000


	//----- nvinfo : EIATTR_MAXREG_COUNT
	.align		4
        /*003c*/ 	.byte	0x03, 0x1b
        /*003e*/ 	.short	0x00ff


	//----- nvinfo : EIATTR_NUM_BARRIERS
	.align		4
        /*0040*/ 	.byte	0x02, 0x4c
        /*0042*/ 	.byte	0x01
	.zero		1


	//----- nvinfo : EIATTR_MERCURY_ISA_VERSION
	.align		4
        /*0044*/ 	.byte	0x03, 0x5f
        /*0046*/ 	.short	0x0101


	//----- nvinfo : EIATTR_COOP_GROUP_MASK_REGIDS
	.align		4
        /*0048*/ 	.byte	0x04, 0x29
        /*004a*/ 	.short	(.L_67 - .L_66)


	//   ....[0]....
.L_66:
        /*004c*/ 	.word	0xffffffff


	//   ....[1]....
        /*0050*/ 	.word	0xffffffff


	//   ....[2]....
        /*0054*/ 	.word	0xffffffff


	//   ....[3]....
        /*0058*/ 	.word	0xffffffff


	//   ....[4]....
        /*005c*/ 	.word	0xffffffff


	//   ....[5]....
        /*0060*/ 	.word	0x05000015


	//   ....[6]....
        /*0064*/ 	.word	0x05000015


	//   ....[7]....
        /*0068*/ 	.word	0x05000015


	//   ....[8]....
        /*006c*/ 	.word	0x05000015


	//   ....[9]....
        /*0070*/ 	.word	0x05000015


	//----- nvinfo : EIATTR_COOP_GROUP_INSTR_OFFSETS
	.align		4
.L_67:
        /*0074*/ 	.byte	0x04, 0x28
        /*0076*/ 	.short	(.L_69 - .L_68)


	//   ....[0]....
.L_68:
        /*0078*/ 	.word	0x000002d0


	//   ....[1]....
        /*007c*/ 	.word	0x000002f0


	//   ....[2]....
        /*0080*/ 	.word	0x00000310


	//   ....[3]....
        /*0084*/ 	.word	0x00000330


	//   ....[4]....
        /*0088*/ 	.word	0x00000350


	//   ....[5]....
        /*008c*/ 	.word	0x000005a0


	//   ....[6]....
        /*0090*/ 	.word	0x00000610


	//   ....[7]....
        /*0094*/ 	.word	0x00000680


	//   ....[8]....
        /*0098*/ 	.word	0x000006f0


	//   ....[9]....
        /*009c*/ 	.word	0x00000760


	//----- nvinfo : EIATTR_VRC_CTA_INIT_COUNT
	.align		4
.L_69:
        /*00a0*/ 	.byte	0x02, 0x4a
	.zero		1
	.zero		1


	//----- nvinfo : EIATTR_EXIT_INSTR_OFFSETS
	.align		4
        /*00a4*/ 	.byte	0x04, 0x1c
        /*00a6*/ 	.short	(.L_71 - .L_70)


	//   ....[0]....
.L_70:
        /*00a8*/ 	.word	0x00000500


	//   ....[1]....
        /*00ac*/ 	.word	0x00000540


	//----- nvinfo : EIATTR_CRS_STACK_SIZE
	.align		4
.L_71:
        /*00b0*/ 	.byte	0x04, 0x1e
        /*00b2*/ 	.short	(.L_73 - .L_72)
.L_72:
        /*00b4*/ 	.word	0x00000000


	//----- nvinfo : EIATTR_CBANK_PARAM_SIZE
	.align		4
.L_73:
        /*00b8*/ 	.byte	0x03, 0x19
        /*00ba*/ 	.short	0x0014


	//----- nvinfo : EIATTR_PARAM_CBANK
	.align		4
        /*00bc*/ 	.byte	0x04, 0x0a
        /*00be*/ 	.short	(.L_75 - .L_74)
	.align		4
.L_74:
        /*00c0*/ 	.word	index@(.nv.constant0._Z18segmentedPrefixSumPiS_i)
        /*00c4*/ 	.short	0x0380
        /*00c6*/ 	.short	0x0014


	//----- nvinfo : EIATTR_SW_WAR
	.align		4
.L_75:
        /*00c8*/ 	.byte	0x04, 0x36
        /*00ca*/ 	.short	(.L_77 - .L_76)
.L_76:
        /*00cc*/ 	.word	0x00000008
.L_77:


//--------------------- .nv.callgraph             --------------------------
	.section	.nv.callgraph,"",@"SHT_CUDA_CALLGRAPH"
	.align	4
	.sectionentsize	8
	.align		4
        /*0000*/ 	.word	0x00000000
	.align		4
        /*0004*/ 	.word	0xffffffff
	.align		4
        /*0008*/ 	.word	0x00000000
	.align		4
        /*000c*/ 	.word	0xfffffffe
	.align		4
        /*0010*/ 	.word	0x00000000
	.align		4
        /*0014*/ 	.word	0xfffffffd
	.align		4
        /*0018*/ 	.word	0x00000000
	.align		4
        /*001c*/ 	.word	0xfffffffc


//--------------------- .nv.constant4             --------------------------
	.section	.nv.constant4,"a",@progbits
	.align	8
	.align		8
.nv.constant4:
        /*0000*/ 	.dword	_ZN34_INTERNAL_c056ca65_4_k_cu_40cd1fbb4cuda3std3__45__cpo5beginE
	.align		8
        /*0008*/ 	.dword	_ZN34_INTERNAL_c056ca65_4_k_cu_40cd1fbb4cuda3std3__45__cpo3endE
	.align		8
        /*0010*/ 	.dword	_ZN34_INTERNAL_c056ca65_4_k_cu_40cd1fbb4cuda3std3__45__cpo6cbeginE
	.align		8
        /*0018*/ 	.dword	_ZN34_INTERNAL_c056ca65_4_k_cu_40cd1fbb4cuda3std3__45__cpo4cendE
	.align		8
        /*0020*/ 	.dword	_ZN34_INTERNAL_c056ca65_4_k_cu_40cd1fbb4cuda3std3__45__cpo6rbeginE
	.align		8
        /*0028*/ 	.dword	_ZN34_INTERNAL_c056ca65_4_k_cu_40cd1fbb4cuda3std3__45__cpo4rendE
	.align		8
        /*0030*/ 	.dword	_ZN34_INTERNAL_c056ca65_4_k_cu_40cd1fbb4cuda3std3__45__cpo7crbeginE
	.align		8
        /*0038*/ 	.dword	_ZN34_INTERNAL_c056ca65_4_k_cu_40cd1fbb4cuda3std3__45__cpo5crendE
	.align		8
        /*0040*/ 	.dword	_ZN34_INTERNAL_c056ca65_4_k_cu_40cd1fbb4cuda3std3__436_GLOBAL__N__c056ca65_4_k_cu_40cd1fbb6ignoreE
	.align		8
        /*0048*/ 	.dword	_ZN34_INTERNAL_c056ca65_4_k_cu_40cd1fbb4cuda3std3__419piecewise_constructE
	.align		8
        /*0050*/ 	.dword	_ZN34_INTERNAL_c056ca65_4_k_cu_40cd1fbb4cuda3std3__48in_placeE
	.align		8
        /*0058*/ 	.dword	_ZN34_INTERNAL_c056ca65_4_k_cu_40cd1fbb4cuda3std3__420unreachable_sentinelE
	.align		8
        /*0060*/ 	.dword	_ZN34_INTERNAL_c056ca65_4_k_cu_40cd1fbb4cuda3std3__47nulloptE
	.align		8
        /*0068*/ 	.dword	_ZN34_INTERNAL_c056ca65_4_k_cu_40cd1fbb4cuda3std3__48unexpectE
	.align		8
        /*0070*/ 	.dword	_ZN34_INTERNAL_c056ca65_4_k_cu_40cd1fbb4cuda3std6ranges3__45__cpo4swapE
	.align		8
        /*0078*/ 	.dword	_ZN34_INTERNAL_c056ca65_4_k_cu_40cd1fbb4cuda3std6ranges3__45__cpo9iter_moveE
	.align		8
        /*0080*/ 	.dword	_ZN34_INTERNAL_c056ca65_4_k_cu_40cd1fbb4cuda3std6ranges3__45__cpo5beginE
	.align		8
        /*0088*/ 	.dword	_ZN34_INTERNAL_c056ca65_4_k_cu_40cd1fbb4cuda3std6ranges3__45__cpo3endE
	.align		8
        /*0090*/ 	.dword	_ZN34_INTERNAL_c056ca65_4_k_cu_40cd1fbb4cuda3std6ranges3__45__cpo6cbeginE
	.align		8
        /*0098*/ 	.dword	_ZN34_INTERNAL_c056ca65_4_k_cu_40cd1fbb4cuda3std6ranges3__45__cpo4cendE
	.align		8
        /*00a0*/ 	.dword	_ZN34_INTERNAL_c056ca65_4_k_cu_40cd1fbb4cuda3std6ranges3__45__cpo7advanceE
	.align		8
        /*00a8*/ 	.dword	_ZN34_INTERNAL_c056ca65_4_k_cu_40cd1fbb4cuda3std6ranges3__45__cpo9iter_swapE
	.align		8
        /*00b0*/ 	.dword	_ZN34_INTERNAL_c056ca65_4_k_cu_40cd1fbb4cuda3std6ranges3__45__cpo4nextE
	.align		8
        /*00b8*/ 	.dword	_ZN34_INTERNAL_c056ca65_4_k_cu_40cd1fbb4cuda3std6ranges3__45__cpo4prevE
	.align		8
        /*00c0*/ 	.dword	_ZN34_INTERNAL_c056ca65_4_k_cu_40cd1fbb4cuda3std6ranges3__45__cpo4dataE
	.align		8
        /*00c8*/ 	.dword	_ZN34_INTERNAL_c056ca65_4_k_cu_40cd1fbb4cuda3std6ranges3__45__cpo5cdataE
	.align		8
        /*00d0*/ 	.dword	_ZN34_INTERNAL_c056ca65_4_k_cu_40cd1fbb4cuda3std6ranges3__45__cpo4sizeE
	.align		8
        /*00d8*/ 	.dword	_ZN34_INTERNAL_c056ca65_4_k_cu_40cd1fbb4cuda3std6ranges3__45__cpo5ssizeE
	.align		8
        /*00e0*/ 	.dword	_ZN34_INTERNAL_c056ca65_4_k_cu_40cd1fbb4cuda3std6ranges3__45__cpo8distanceE
	.align		8
        /*00e8*/ 	.dword	_ZN34_INTERNAL_c056ca65_4_k_cu_40cd1fbb6thrust24THRUST_300001_SM_1000_NS6system6detail10sequential3seqE
	.align		8
        /*00f0*/ 	.dword	_ZN34_INTERNAL_c056ca65_4_k_cu_40cd1fbb6thrust24THRUST_300001_SM_1000_NS12placeholders2_1E
	.align		8
        /*00f8*/ 	.dword	_ZN34_INTERNAL_c056ca65_4_k_cu_40cd1fbb6thrust24THRUST_300001_SM_1000_NS12placeholders2_2E
	.align		8
        /*0100*/ 	.dword	_ZN34_INTERNAL_c056ca65_4_k_cu_40cd1fbb6thrust24THRUST_300001_SM_1000_NS12placeholders2_3E
	.align		8
        /*0108*/ 	.dword	_ZN34_INTERNAL_c056ca65_4_k_cu_40cd1fbb6thrust24THRUST_300001_SM_1000_NS12placeholders2_4E
	.align		8
        /*0110*/ 	.dword	_ZN34_INTERNAL_c056ca65_4_k_cu_40cd1fbb6thrust24THRUST_300001_SM_1000_NS12placeholders2_5E
	.align		8
        /*0118*/ 	.dword	_ZN34_INTERNAL_c056ca65_4_k_cu_40cd1fbb6thrust24THRUST_300001_SM_1000_NS12placeholders2_6E
	.align		8
        /*0120*/ 	.dword	_ZN34_INTERNAL_c056ca65_4_k_cu_40cd1fbb6thrust24THRUST_300001_SM_1000_NS12placeholders2_7E
	.align		8
        /*0128*/ 	.dword	_ZN34_INTERNAL_c056ca65_4_k_cu_40cd1fbb6thrust24THRUST_300001_SM_1000_NS12placeholders2_8E
	.align		8
        /*0130*/ 	.dword	_ZN34_INTERNAL_c056ca65_4_k_cu_40cd1fbb6thrust24THRUST_300001_SM_1000_NS12placeholders2_9E
	.align		8
        /*0138*/ 	.dword	_ZN34_INTERNAL_c056ca65_4_k_cu_40cd1fbb6thrust24THRUST_300001_SM_1000_NS12placeholders3_10E


//--------------------- .text._ZN3cub18CUB_300001_SM_10006detail11EmptyKernelIvEEvv --------------------------
	.section	.text._ZN3cub18CUB_300001_SM_10006detail11EmptyKernelIvEEvv,"ax",@progbits
	.align	128
        .global         _ZN3cub18CUB_300001_SM_10006detail11EmptyKernelIvEEvv
        .type           _ZN3cub18CUB_300001_SM_10006detail11EmptyKernelIvEEvv,@function
        .size           _ZN3cub18CUB_300001_SM_10006detail11EmptyKernelIvEEvv,(.L_x_10 - _ZN3cub18CUB_300001_SM_10006detail11EmptyKernelIvEEvv)
        .other          _ZN3cub18CUB_300001_SM_10006detail11EmptyKernelIvEEvv,@"STO_CUDA_ENTRY STV_DEFAULT"
_ZN3cub18CUB_300001_SM_10006detail11EmptyKernelIvEEvv:
.text._ZN3cub18CUB_300001_SM_10006detail11EmptyKernelIvEEvv:
[----:B------:R-:W-:Y:S01]  /*0000*/  LDC R1, c[0x0][0x37c] ;  /* 0x0000df00ff017b82 */ /* 0x000fe20000000800 */
[----:B------:R-:W-:Y:S05]  /*0010*/  EXIT ;  /* 0x000000000000794d */ /* 0x000fea0003800000 */
.L_x_0:
[----:B------:R-:W-:-:S00]  /*0020*/  BRA `(.L_x_0) ;  /* 0xfffffffc00fc7947 */ /* 0x000fc0000383ffff */
[----:B------:R-:W-:-:S00]  /*0030*/  NOP ;  /* 0x0000000000007918 */ /* 0x000fc00000000000 */
        /* <DEDUP_REMOVED lines=12> */
.L_x_10:


//--------------------- .text._Z18segmentedPrefixSumPiS_i --------------------------
	.section	.text._Z18segmentedPrefixSumPiS_i,"ax",@progbits
	.align	128
        .global         _Z18segmentedPrefixSumPiS_i
        .type           _Z18segmentedPrefixSumPiS_i,@function
        .size           _Z18segmentedPrefixSumPiS_i,(.L_x_11 - _Z18segmentedPrefixSumPiS_i)
        .other          _Z18segmentedPrefixSumPiS_i,@"STO_CUDA_ENTRY STV_DEFAULT"
_Z18segmentedPrefixSumPiS_i:
.text._Z18segmentedPrefixSumPiS_i:
[----:B------:R-:W-:Y:S01]  /*0000*/  LDC R1, c[0x0][0x37c] ;  /* 0x0000df00ff017b82 */ /* 0x000fe20000000800 */
[----:B------:R-:W0:Y:S07]  /*0010*/  S2R R2, SR_TID.X ;  /* 0x0000000000027919 */ /* 0x000e2e0000002100 */
[----:B------:R-:W0:Y:S01]  /*0020*/  S2UR UR4, SR_CTAID.X ;  /* 0x00000000000479c3 */ /* 0x000e220000002500 */
[----:B------:R-:W1:Y:S07]  /*0030*/  LDCU UR5, c[0x0][0x390] ;  /* 0x00007200ff0577ac */ /* 0x000e6e0008000800 */
[----:B------:R-:W0:Y:S02]  /*0040*/  LDC R3, c[0x0][0x360] ;  /* 0x0000d800ff037b82 */ /* 0x000e240000000800 */
[----:B0-----:R-:W-:-:S05]  /*0050*/  IMAD R0, R3, UR4, R2 ;  /* 0x0000000403007c24 */ /* 0x001fca000f8e0202 */
[----:B-1----:R-:W-:Y:S01]  /*0060*/  ISETP.GE.AND P1, PT, R0, UR5, PT ;  /* 0x0000000500007c0c */ /* 0x002fe2000bf26270 */
[----:B------:R-:W0:-:S12]  /*0070*/  LDCU.64 UR4, c[0x0][0x358] ;  /* 0x00006b00ff0477ac */ /* 0x000e180008000a00 */
[----:B------:R-:W1:Y:S02]  /*0080*/  @!P1 LDC.64 R4, c[0x0][0x380] ;  /* 0x0000e000ff049b82 */ /* 0x000e640000000a00 */
[----:B-1----:R-:W-:-:S05]  /*0090*/  @!P1 IMAD.WIDE R4, R0, 0x4, R4 ;  /* 0x0000000400049825 */ /* 0x002fca00078e0204 */
[----:B0-----:R0:W2:Y:S01]  /*00a0*/  @!P1 LDG.E R8, desc[UR4][R4.64] ;  /* 0x0000000404089981 */ /* 0x0010a2000c1e1900 */
[----:B------:R-:W-:Y:S02]  /*00b0*/  MOV R6, 0x400 ;  /* 0x0000040000067802 */ /* 0x000fe40000000f00 */
[C---:B------:R-:W-:Y:S01]  /*00c0*/  ISETP.GT.U32.AND P0, PT, R2.reuse, 0x1f, PT ;  /* 0x0000001f0200780c */ /* 0x040fe20003f04070 */
[----:B------:R-:W1:Y:S01]  /*00d0*/  S2R R13, SR_CgaCtaId ;  /* 0x00000000000d7919 */ /* 0x000e620000008800 */
[----:B------:R-:W-:Y:S01]  /*00e0*/  LEA.HI R10, R2, R2, RZ, 0x1d ;  /* 0x00000002020a7211 */ /* 0x000fe200078fe8ff */
[C---:B------:R-:W-:Y:S01]  /*00f0*/  VIADD R11, R6.reuse, 0x800 ;  /* 0x00000800060b7836 */ /* 0x040fe20000000000 */
[----:B-1----:R-:W-:Y:S01]  /*0100*/  LEA R3, R13, R6, 0x18 ;  /* 0x000000060d037211 */ /* 0x002fe200078ec0ff */
[----:B------:R-:W-:-:S03]  /*0110*/  VIADD R6, R6, 0x400 ;  /* 0x0000040006067836 */ /* 0x000fc60000000000 */
[----:B------:R-:W-:Y:S01]  /*0120*/  LEA R11, R13, R11, 0x18 ;  /* 0x0000000b0d0b7211 */ /* 0x000fe200078ec0ff */
[----:B------:R-:W-:-:S03]  /*0130*/  IMAD R7, R2, 0x4, R3 ;  /* 0x0000000402077824 */ /* 0x000fc600078e0203 */
[----:B0-----:R-:W-:Y:S02]  /*0140*/  LEA R4, R10, R11, 0x2 ;  /* 0x0000000b0a047211 */ /* 0x001fe400078e10ff */
[----:B------:R-:W-:-:S05]  /*0150*/  LEA R5, R13, R6, 0x18 ;  /* 0x000000060d057211 */ /* 0x000fca00078ec0ff */
[----:B------:R-:W-:Y:S01]  /*0160*/  IMAD R5, R2, 0x4, R5 ;  /* 0x0000000402057824 */ /* 0x000fe200078e0205 */
[----:B--2---:R-:W-:Y:S04]  /*0170*/  @!P1 STS [R7], R8 ;  /* 0x0000000807009388 */ /* 0x004fe80000000800 */
[----:B------:R-:W-:Y:S01]  /*0180*/  @P1 STS [R7], RZ ;  /* 0x000000ff07001388 */ /* 0x000fe20000000800 */
[----:B------:R-:W-:Y:S06]  /*0190*/  BAR.SYNC.DEFER_BLOCKING 0x0 ;  /* 0x0000000000007b1d */ /* 0x000fec0000010000 */
[----:B------:R-:W0:Y:S04]  /*01a0*/  LDS R9, [R7] ;  /* 0x0000000007097984 */ /* 0x000e280000000800 */
[----:B0-----:R0:W-:Y:S01]  /*01b0*/  STS [R4+0x10], R9 ;  /* 0x0000100904007388 */ /* 0x0011e20000000800 */
[----:B------:R-:W-:Y:S06]  /*01c0*/  BAR.SYNC.DEFER_BLOCKING 0x0 ;  /* 0x0000000000007b1d */ /* 0x000fec0000010000 */
[----:B------:R-:W-:Y:S05]  /*01d0*/  @P0 BRA `(.L_x_1) ;  /* 0x0000000000b80947 */ /* 0x000fea0003800000 */
[----:B------:R-:W-:Y:S01]  /*01e0*/  IMAD R6, R2, 0x24, R11 ;  /* 0x0000002402067824 */ /* 0x000fe200078e020b */
[----:B------:R-:W-:-:S04]  /*01f0*/  UMOV UR6, 0xffffffff ;  /* 0xffffffff00067882 */ /* 0x000fc80000000000 */
[----:B------:R-:W-:Y:S04]  /*0200*/  LDS R14, [R6+0x10] ;  /* 0x00001000060e7984 */ /* 0x000fe80000000800 */
[----:B------:R-:W-:Y:S04]  /*0210*/  LDS R13, [R6+0x14] ;  /* 0x00001400060d7984 */ /* 0x000fe80000000800 */
[----:B------:R-:W1:Y:S04]  /*0220*/  LDS R12, [R6+0x18] ;  /* 0x00001800060c7984 */ /* 0x000e680000000800 */
[----:B------:R-:W-:Y:S04]  /*0230*/  LDS R11, [R6+0x1c] ;  /* 0x00001c00060b7984 */ /* 0x000fe80000000800 */
[----:B------:R-:W2:Y:S04]  /*0240*/  LDS R10, [R6+0x20] ;  /* 0x00002000060a7984 */ /* 0x000ea80000000800 */
[----:B0-----:R-:W-:Y:S04]  /*0250*/  LDS R9, [R6+0x24] ;  /* 0x0000240006097984 */ /* 0x001fe80000000800 */
[----:B------:R-:W0:Y:S04]  /*0260*/  LDS R8, [R6+0x28] ;  /* 0x0000280006087984 */ /* 0x000e280000000800 */
[----:B------:R-:W3:Y:S01]  /*0270*/  LDS R7, [R6+0x2c] ;  /* 0x00002c0006077984 */ /* 0x000ee20000000800 */
[----:B-1----:R-:W-:-:S04]  /*0280*/  IADD3 R15, PT, PT, R12, R13, R14 ;  /* 0x0000000d0c0f7210 */ /* 0x002fc80007ffe00e */
[----:B--2---:R-:W-:-:S04]  /*0290*/  IADD3 R15, PT, PT, R10, R15, R11 ;  /* 0x0000000f0a0f7210 */ /* 0x004fc80007ffe00b */
[----:B0-----:R-:W-:-:S04]  /*02a0*/  IADD3 R16, PT, PT, R8, R15, R9 ;  /* 0x0000000f08107210 */ /* 0x001fc80007ffe009 */
[----:B---3--:R-:W-:Y:S01]  /*02b0*/  IADD3 R16, PT, PT, R7, R16, RZ ;  /* 0x0000001007107210 */ /* 0x008fe20007ffe0ff */
[----:B------:R-:W-:Y:S06]  /*02c0*/  BRA.DIV UR6, `(.L_x_2) ;  /* 0x0000000206a07947 */ /* 0x000fec000b800000 */
[----:B------:R-:W0:Y:S02]  /*02d0*/  SHFL.UP P0, R15, R16, 0x1, RZ ;  /* 0x04200000100f7989 */ /* 0x000e2400000000ff */
[----:B0-----:R-:W-:-:S05]  /*02e0*/  @P0 IMAD.IADD R15, R16, 0x1, R15 ;  /* 0x00000001100f0824 */ /* 0x001fca00078e020f */
[----:B------:R-:W0:Y:S02]  /*02f0*/  SHFL.UP P0, R18, R15, 0x2, RZ ;  /* 0x044000000f127989 */ /* 0x000e2400000000ff */
[----:B0-----:R-:W-:-:S05]  /*0300*/  @P0 IMAD.IADD R18, R15, 0x1, R18 ;  /* 0x000000010f120824 */ /* 0x001fca00078e0212 */
[----:B------:R-:W0:Y:S02]  /*0310*/  SHFL.UP P0, R17, R18, 0x4, RZ ;  /* 0x0480000012117989 */ /* 0x000e2400000000ff */
[----:B0-----:R-:W-:-:S05]  /*0320*/  @P0 IADD3 R17, PT, PT, R18, R17, RZ ;  /* 0x0000001112110210 */ /* 0x001fca0007ffe0ff */
[----:B------:R-:W0:Y:S02]  /*0330*/  SHFL.UP P0, R20, R17, 0x8, RZ ;  /* 0x0500000011147989 */ /* 0x000e2400000000ff */
[----:B0-----:R-:W-:-:S05]  /*0340*/  @P0 IMAD.IADD R20, R17, 0x1, R20 ;  /* 0x0000000111140824 */ /* 0x001fca00078e0214 */
[----:B------:R0:W1:Y:S02]  /*0350*/  SHFL.UP P0, R19, R20, 0x10, RZ ;  /* 0x0600000014137989 */ /* 0x00006400000000ff */
.L_x_8:
[----:B-1----:R-:W-:Y:S01]  /*0360*/  @P0 IMAD.IADD R19, R20, 0x1, R19 ;  /* 0x0000000114130824 */ /* 0x002fe200078e0213 */
[----:B------:R-:W-:-:S04]  /*0370*/  ISETP.NE.AND P0, PT, R2, RZ, PT ;  /* 0x000000ff0200720c */ /* 0x000fc80003f05270 */
[----:B------:R-:W-:-:S04]  /*0380*/  IADD3 R16, PT, PT, -R16, R19, RZ ;  /* 0x0000001310107210 */ /* 0x000fc80007ffe1ff */
[----:B------:R-:W-:Y:S02]  /*0390*/  SEL R15, R16, RZ, P0 ;  /* 0x000000ff100f7207 */ /* 0x000fe40000000000 */
[----:B------:R-:W-:-:S03]  /*03a0*/  ISETP.NE.AND P0, PT, R2, 0x1f, PT ;  /* 0x0000001f0200780c */ /* 0x000fc60003f05270 */
[----:B------:R-:W-:-:S04]  /*03b0*/  IMAD.IADD R15, R14, 0x1, R15 ;  /* 0x000000010e0f7824 */ /* 0x000fc800078e020f */
[----:B------:R-:W-:Y:S01]  /*03c0*/  IMAD.IADD R13, R13, 0x1, R15 ;  /* 0x000000010d0d7824 */ /* 0x000fe200078e020f */
[----:B------:R1:W-:Y:S04]  /*03d0*/  STS [R6+0x10], R15 ;  /* 0x0000100f06007388 */ /* 0x0003e80000000800 */
[----:B------:R-:W-:Y:S01]  /*03e0*/  IADD3 R12, PT, PT, R12, R13, RZ ;  /* 0x0000000d0c0c7210 */ /* 0x000fe20007ffe0ff */
[----:B------:R1:W-:Y:S04]  /*03f0*/  STS [R6+0x14], R13 ;  /* 0x0000140d06007388 */ /* 0x0003e80000000800 */
[----:B------:R-:W-:Y:S01]  /*0400*/  IMAD.IADD R11, R11, 0x1, R12 ;  /* 0x000000010b0b7824 */ /* 0x000fe200078e020c */
[----:B------:R1:W-:Y:S03]  /*0410*/  STS [R6+0x18], R12 ;  /* 0x0000180c06007388 */ /* 0x0003e60000000800 */
[----:B------:R-:W-:Y:S01]  /*0420*/  IMAD.IADD R10, R10, 0x1, R11 ;  /* 0x000000010a0a7824 */ /* 0x000fe200078e020b */
[----:B------:R1:W-:Y:S04]  /*0430*/  STS [R6+0x1c], R11 ;  /* 0x00001c0b06007388 */ /* 0x0003e80000000800 */
[----:B------:R-:W-:Y:S01]  /*0440*/  IADD3 R9, PT, PT, R9, R10, RZ ;  /* 0x0000000a09097210 */ /* 0x000fe20007ffe0ff */
[----:B------:R1:W-:Y:S04]  /*0450*/  STS [R6+0x20], R10 ;  /* 0x0000200a06007388 */ /* 0x0003e80000000800 */
[----:B------:R-:W-:Y:S01]  /*0460*/  IMAD.IADD R8, R8, 0x1, R9 ;  /* 0x0000000108087824 */ /* 0x000fe200078e0209 */
[----:B------:R1:W-:Y:S04]  /*0470*/  STS [R6+0x24], R9 ;  /* 0x0000240906007388 */ /* 0x0003e80000000800 */
[----:B------:R-:W-:Y:S01]  /*0480*/  IADD3 R7, PT, PT, R7, R8, RZ ;  /* 0x0000000807077210 */ /* 0x000fe20007ffe0ff */
[----:B------:R1:W-:Y:S04]  /*0490*/  STS [R6+0x28], R8 ;  /* 0x0000280806007388 */ /* 0x0003e80000000800 */
[----:B------:R1:W-:Y:S04]  /*04a0*/  STS [R6+0x2c], R7 ;  /* 0x00002c0706007388 */ /* 0x0003e80000000800 */
[----:B------:R1:W-:Y:S02]  /*04b0*/  @!P0 STS [R3+0xc90], R19 ;  /* 0x000c901303008388 */ /* 0x0003e40000000800 */
.L_x_1:
[----:B------:R-:W-:Y:S05]  /*04c0*/  WARPSYNC.ALL ;  /* 0x0000000000007948 */ /* 0x000fea0003800000 */
[----:B------:R-:W-:Y:S06]  /*04d0*/  BAR.SYNC.DEFER_BLOCKING 0x0 ;  /* 0x0000000000007b1d */ /* 0x000fec0000010000 */
[----:B0-----:R-:W0:Y:S04]  /*04e0*/  LDS R4, [R4+0x10] ;  /* 0x0000100004047984 */ /* 0x001e280000000800 */
[----:B0-----:R0:W-:Y:S01]  /*04f0*/  STS [R5], R4 ;  /* 0x0000000405007388 */ /* 0x0011e20000000800 */
[----:B------:R-:W-:Y:S05]  /*0500*/  @P1 EXIT ;  /* 0x000000000000194d */ /* 0x000fea0003800000 */
[----:B-1----:R-:W1:Y:S02]  /*0510*/  LDC.64 R2, c[0x0][0x388] ;  /* 0x0000e200ff027b82 */ /* 0x002e640000000a00 */
[----:B-1----:R-:W-:-:S05]  /*0520*/  IMAD.WIDE R2, R0, 0x4, R2 ;  /* 0x0000000400027825 */ /* 0x002fca00078e0202 */
[----:B------:R-:W-:Y:S01]  /*0530*/  STG.E desc[UR4][R2.64], R4 ;  /* 0x0000000402007986 */ /* 0x000fe2000c101904 */
[----:B------:R-:W-:Y:S05]  /*0540*/  EXIT ;  /* 0x000000000000794d */ /* 0x000fea0003800000 */
.L_x_2:
[----:B------:R-:W-:Y:S02]  /*0550*/  HFMA2 R23, -RZ, RZ, 0, 5.9604644775390625e-08 ;  /* 0x00000001ff177431 */ /* 0x000fe400000001ff */
[----:B------:R-:W-:Y:S01]  /*0560*/  IMAD.MOV.U32 R22, RZ, RZ, R16 ;  /* 0x000000ffff167224 */ /* 0x000fe200078e0010 */
[----:B------:R-:W-:Y:S01]  /*0570*/  MOV R21, 0xffffffff ;  /* 0xffffffff00157802 */ /* 0x000fe20000000f00 */
[----:B------:R-:W-:-:S07]  /*0580*/  IMAD.MOV.U32 R24, RZ, RZ, RZ ;  /* 0x000000ffff187224 */ /* 0x000fce00078e00ff */
[----:B------:R-:W-:Y:S05]  /*0590*/  WARPSYNC.COLLECTIVE R21, `(.L_x_3) ;  /* 0x0000000015087348 */ /* 0x000fea0003c00000 */
[----:B------:R0:W1:Y:S02]  /*05a0*/  SHFL.UP P0, R19, R22, R23, R24 ;  /* 0x0400001716137389 */ /* 0x0000640000000018 */
[----:B01----:R-:W-:Y:S05]  /*05b0*/  ENDCOLLECTIVE ;  /* 0x000000000000791b */ /* 0x003fea0003800000 */
.L_x_3:
[----:B------:R-:W-:Y:S02]  /*05c0*/  HFMA2 R23, -RZ, RZ, 0, 1.1920928955078125e-07 ;  /* 0x00000002ff177431 */ /* 0x000fe400000001ff */
[----:B------:R-:W-:-:S05]  /*05d0*/  IMAD.MOV.U32 R15, RZ, RZ, R19 ;  /* 0x000000ffff0f7224 */ /* 0x000fca00078e0013 */
[----:B------:R-:W-:-:S05]  /*05e0*/  @P0 IADD3 R15, PT, PT, R16, R15, RZ ;  /* 0x0000000f100f0210 */ /* 0x000fca0007ffe0ff */
[----:B------:R-:W-:-:S07]  /*05f0*/  IMAD.MOV.U32 R22, RZ, RZ, R15 ;  /* 0x000000ffff167224 */ /* 0x000fce00078e000f */
[----:B------:R-:W-:Y:S05]  /*0600*/  WARPSYNC.COLLECTIVE R21, `(.L_x_4) ;  /* 0x0000000015087348 */ /* 0x000fea0003c00000 */
[----:B------:R0:W1:Y:S02]  /*0610*/  SHFL.UP P0, R19, R22, R23, R24 ;  /* 0x0400001716137389 */ /* 0x0000640000000018 */
[----:B01----:R-:W-:Y:S05]  /*0620*/  ENDCOLLECTIVE ;  /* 0x000000000000791b */ /* 0x003fea0003800000 */
.L_x_4:
[----:B------:R-:W-:Y:S01]  /*0630*/  MOV R23, 0x4 ;  /* 0x0000000400177802 */ /* 0x000fe20000000f00 */
[----:B------:R-:W-:-:S05]  /*0640*/  IMAD.MOV.U32 R18, RZ, RZ, R19 ;  /* 0x000000ffff127224 */ /* 0x000fca00078e0013 */
[----:B------:R-:W-:-:S05]  /*0650*/  @P0 IADD3 R18, PT, PT, R15, R18, RZ ;  /* 0x000000120f120210 */ /* 0x000fca0007ffe0ff */
[----:B------:R-:W-:-:S07]  /*0660*/  IMAD.MOV.U32 R22, RZ, RZ, R18 ;  /* 0x000000ffff167224 */ /* 0x000fce00078e0012 */
[----:B------:R-:W-:Y:S05]  /*0670*/  WARPSYNC.COLLECTIVE R21, `(.L_x_5) ;  /* 0x0000000015087348 */ /* 0x000fea0003c00000 */
[----:B------:R0:W1:Y:S02]  /*0680*/  SHFL.UP P0, R19, R22, R23, R24 ;  /* 0x0400001716137389 */ /* 0x0000640000000018 */
[----:B01----:R-:W-:Y:S05]  /*0690*/  ENDCOLLECTIVE ;  /* 0x000000000000791b */ /* 0x003fea0003800000 */
.L_x_5:
[----:B------:R-:W-:Y:S02]  /*06a0*/  HFMA2 R23, -RZ, RZ, 0, 4.76837158203125e-07 ;  /* 0x00000008ff177431 */ /* 0x000fe400000001ff */
[----:B------:R-:W-:-:S05]  /*06b0*/  IMAD.MOV.U32 R17, RZ, RZ, R19 ;  /* 0x000000ffff117224 */ /* 0x000fca00078e0013 */
[----:B------:R-:W-:-:S05]  /*06c0*/  @P0 IADD3 R17, PT, PT, R18, R17, RZ ;  /* 0x0000001112110210 */ /* 0x000fca0007ffe0ff */
[----:B------:R-:W-:-:S07]  /*06d0*/  IMAD.MOV.U32 R22, RZ, RZ, R17 ;  /* 0x000000ffff167224 */ /* 0x000fce00078e0011 */
[----:B------:R-:W-:Y:S05]  /*06e0*/  WARPSYNC.COLLECTIVE R21, `(.L_x_6) ;  /* 0x0000000015087348 */ /* 0x000fea0003c00000 */
[----:B------:R0:W1:Y:S02]  /*06f0*/  SHFL.UP P0, R19, R22, R23, R24 ;  /* 0x0400001716137389 */ /* 0x0000640000000018 */
[----:B01----:R-:W-:Y:S05]  /*0700*/  ENDCOLLECTIVE ;  /* 0x000000000000791b */ /* 0x003fea0003800000 */
.L_x_6:
[----:B------:R-:W-:Y:S01]  /*0710*/  MOV R23, 0x10 ;  /* 0x0000001000177802 */ /* 0x000fe20000000f00 */
[----:B------:R-:W-:-:S05]  /*0720*/  IMAD.MOV.U32 R20, RZ, RZ, R19 ;  /* 0x000000ffff147224 */ /* 0x000fca00078e0013 */
[----:B------:R-:W-:-:S05]  /*0730*/  @P0 IADD3 R20, PT, PT, R17, R20, RZ ;  /* 0x0000001411140210 */ /* 0x000fca0007ffe0ff */
[----:B------:R-:W-:-:S07]  /*0740*/  IMAD.MOV.U32 R22, RZ, RZ, R20 ;  /* 0x000000ffff167224 */ /* 0x000fce00078e0014 */
[----:B------:R-:W-:Y:S05]  /*0750*/  WARPSYNC.COLLECTIVE R21, `(.L_x_7) ;  /* 0x0000000015087348 */ /* 0x000fea0003c00000 */
[----:B------:R0:W1:Y:S02]  /*0760*/  SHFL.UP P0, R19, R22, R23, R24 ;  /* 0x0400001716137389 */ /* 0x0000640000000018 */
[----:B01----:R-:W-:Y:S05]  /*0770*/  ENDCOLLECTIVE ;  /* 0x000000000000791b */ /* 0x003fea0003800000 */
.L_x_7:
[----:B------:R-:W-:Y:S05]  /*0780*/  BRA `(.L_x_8) ;  /* 0xfffffff800f47947 */ /* 0x000fea000383ffff */
.L_x_9:
        /* <DEDUP_REMOVED lines=15> */
.L_x_11:


//--------------------- .nv.shared.reserved.0     --------------------------
	.section	.nv.shared.reserved.0,"aw",@nobits
	.weak		__nv_reservedSMEM_offset_0_alias
	.size		__nv_reservedSMEM_offset_0_alias, 0, 64
	.other		__nv_reservedSMEM_offset_0_alias,@"STO_CUDA_RESERVED_SHARED STV_DEFAULT"
__nv_reservedSMEM_offset_0_alias:
	.zero		0
	.zero		64


//--------------------- .nv.global                --------------------------
	.section	.nv.global,"aw",@nobits
.nv.global:
	.type		_ZN34_INTERNAL_c056ca65_4_k_cu_40cd1fbb6thrust24THRUST_300001_SM_1000_NS12placeholders2_5E,@object
	.size		_ZN34_INTERNAL_c056ca65_4_k_cu_40cd1fbb6thrust24THRUST_300001_SM_1000_NS12placeholders2_5E,(_ZN34_INTERNAL_c056ca65_4_k_cu_40cd1fbb4cuda3std3__45__cpo6cbeginE - _ZN34_INTERNAL_c056ca65_4_k_cu_40cd1fbb6thrust24THRUST_300001_SM_1000_NS12placeholders2_5E)
_ZN34_INTERNAL_c056ca65_4_k_cu_40cd1fbb6thrust24THRUST_300001_SM_1000_NS12placeholders2_5E:
	.zero		1
	.type		_ZN34_INTERNAL_c056ca65_4_k_cu_40cd1fbb4cuda3std3__45__cpo6cbeginE,@object
	.size		_ZN34_INTERNAL_c056ca65_4_k_cu_40cd1fbb4cuda3std3__45__cpo6cbeginE,(_ZN34_INTERNAL_c056ca65_4_k_cu_40cd1fbb4cuda3std6ranges3__45__cpo6cbeginE - _ZN34_INTERNAL_c056ca65_4_k_cu_40cd1fbb4cuda3std3__45__cpo6cbeginE)
_ZN34_INTERNAL_c056ca65_4_k_cu_40cd1fbb4cuda3std3__45__cpo6cbeginE:
	.zero		1
	.type		_ZN34_INTERNAL_c056ca65_4_k_cu_40cd1fbb4cuda3std6ranges3__45__cpo6cbeginE,@object
	.size		_ZN34_INTERNAL_c056ca65_4_k_cu_40cd1fbb4cuda3std6ranges3__45__cpo6cbeginE,(_ZN34_INTERNAL_c056ca65_4_k_cu_40cd1fbb4cuda3std3__48in_placeE - _ZN34_INTERNAL_c056ca65_4_k_cu_40cd1fbb4cuda3std6ranges3__45__cpo6cbeginE)
_ZN34_INTERNAL_c056ca65_4_k_cu_40cd1fbb4cuda3std6ranges3__45__cpo6cbeginE:
	.zero		1
	.type		_ZN34_INTERNAL_c056ca65_4_k_cu_40cd1fbb4cuda3std3__48in_placeE,@object
	.size		_ZN34_INTERNAL_c056ca65_4_k_cu_40cd1fbb4cuda3std3__48in_placeE,(_ZN34_INTERNAL_c056ca65_4_k_cu_40cd1fbb4cuda3std6ranges3__45__cpo4sizeE - _ZN34_INTERNAL_c056ca65_4_k_cu_40cd1fbb4cuda3std3__48in_placeE)
_ZN34_INTERNAL_c056ca65_4_k_cu_40cd1fbb4cuda3std3__48in_placeE:
	.zero		1
	.type		_ZN34_INTERNAL_c056ca65_4_k_cu_40cd1fbb4cuda3std6ranges3__45__cpo4sizeE,@object
	.size		_ZN34_INTERNAL_c056ca65_4_k_cu_40cd1fbb4cuda3std6ranges3__45__cpo4sizeE,(_ZN34_INTERNAL_c056ca65_4_k_cu_40cd1fbb6thrust24THRUST_300001_SM_1000_NS12placeholders2_9E - _ZN34_INTERNAL_c056ca65_4_k_cu_40cd1fbb4cuda3std6ranges3__45__cpo4sizeE)
_ZN34_INTERNAL_c056ca65_4_k_cu_40cd1fbb4cuda3std6ranges3__45__cpo4sizeE:
	.zero		1
	.type		_ZN34_INTERNAL_c056ca65_4_k_cu_40cd1fbb6thrust24THRUST_300001_SM_1000_NS12placeholders2_9E,@object
	.size		_ZN34_INTERNAL_c056ca65_4_k_cu_40cd1fbb6thrust24THRUST_300001_SM_1000_NS12placeholders2_9E,(_ZN34_INTERNAL_c056ca65_4_k_cu_40cd1fbb4cuda3std3__45__cpo7crbeginE - _ZN34_INTERNAL_c056ca65_4_k_cu_40cd1fbb6thrust24THRUST_300001_SM_1000_NS12placeholders2_9E)
_ZN34_INTERNAL_c056ca65_4_k_cu_40cd1fbb6thrust24THRUST_300001_SM_1000_NS12placeholders2_9E:
	.zero		1
	.type		_ZN34_INTERNAL_c056ca65_4_k_cu_40cd1fbb4cuda3std3__45__cpo7crbeginE,@object
	.size		_ZN34_INTERNAL_c056ca65_4_k_cu_40cd1fbb4cuda3std3__45__cpo7crbeginE,(_ZN34_INTERNAL_c056ca65_4_k_cu_40cd1fbb4cuda3std6ranges3__45__cpo4nextE - _ZN34_INTERNAL_c056ca65_4_k_cu_40cd1fbb4cuda3std3__45__cpo7crbeginE)
_ZN34_INTERNAL_c056ca65_4_k_cu_40cd1fbb4cuda3std3__45__cpo7crbeginE:
	.zero		1
	.type		_ZN34_INTERNAL_c056ca65_4_k_cu_40cd1fbb4cuda3std6ranges3__45__cpo4nextE,@object
	.size		_ZN34_INTERNAL_c056ca65_4_k_cu_40cd1fbb4cuda3std6ranges3__45__cpo4nextE,(_ZN34_INTERNAL_c056ca65_4_k_cu_40cd1fbb4cuda3std6ranges3__45__cpo4swapE - _ZN34_INTERNAL_c056ca65_4_k_cu_40cd1fbb4cuda3std6ranges3__45__cpo4nextE)
_ZN34_INTERNAL_c056ca65_4_k_cu_40cd1fbb4cuda3std6ranges3__45__cpo4nextE:
	.zero		1
	.type		_ZN34_INTERNAL_c056ca65_4_k_cu_40cd1fbb4cuda3std6ranges3__45__cpo4swapE,@object
	.size		_ZN34_INTERNAL_c056ca65_4_k_cu_40cd1fbb4cuda3std6ranges3__45__cpo4swapE,(_ZN34_INTERNAL_c056ca65_4_k_cu_40cd1fbb6thrust24THRUST_300001_SM_1000_NS12placeholders2_1E - _ZN34_INTERNAL_c056ca65_4_k_cu_40cd1fbb4cuda3std6ranges3__45__cpo4swapE)
_ZN34_INTERNAL_c056ca65_4_k_cu_40cd1fbb4cuda3std6ranges3__45__cpo4swapE:
	.zero		1
	.type		_ZN34_INTERNAL_c056ca65_4_k_cu_40cd1fbb6thrust24THRUST_300001_SM_1000_NS12placeholders2_1E,@object
	.size		_ZN34_INTERNAL_c056ca65_4_k_cu_40cd1fbb6thrust24THRUST_300001_SM_1000_NS12placeholders2_1E,(_ZN34_INTERNAL_c056ca65_4_k_cu_40cd1fbb6thrust24THRUST_300001_SM_1000_NS12placeholders2_3E - _ZN34_INTERNAL_c056ca65_4_k_cu_40cd1fbb6thrust24THRUST_300001_SM_1000_NS12placeholders2_1E)
_ZN34_INTERNAL_c056ca65_4_k_cu_40cd1fbb6thrust24THRUST_300001_SM_1000_NS12placeholders2_1E:
	.zero		1
	.type		_ZN34_INTERNAL_c056ca65_4_k_cu_40cd1fbb6thrust24THRUST_300001_SM_1000_NS12placeholders2_3E,@object
	.size		_ZN34_INTERNAL_c056ca65_4_k_cu_40cd1fbb6thrust24THRUST_300001_SM_1000_NS12placeholders2_3E,(_ZN34_INTERNAL_c056ca65_4_k_cu_40cd1fbb4cuda3std3__45__cpo5beginE - _ZN34_INTERNAL_c056ca65_4_k_cu_40cd1fbb6thrust24THRUST_300001_SM_1000_NS12placeholders2_3E)
_ZN34_INTERNAL_c056ca65_4_k_cu_40cd1fbb6thrust24THRUST_300001_SM_1000_NS12placeholders2_3E:
	.zero		1
	.type		_ZN34_INTERNAL_c056ca65_4_k_cu_40cd1fbb4cuda3std3__45__cpo5beginE,@object
	.size		_ZN34_INTERNAL_c056ca65_4_k_cu_40cd1fbb4cuda3std3__45__cpo5beginE,(_ZN34_INTERNAL_c056ca65_4_k_cu_40cd1fbb4cuda3std6ranges3__45__cpo5beginE - _ZN34_INTERNAL_c056ca65_4_k_cu_40cd1fbb4cuda3std3__45__cpo5beginE)
_ZN34_INTERNAL_c056ca65_4_k_cu_40cd1fbb4cuda3std3__45__cpo5beginE:
	.zero		1
	.type		_ZN34_INTERNAL_c056ca65_4_k_cu_40cd1fbb4cuda3std6ranges3__45__cpo5beginE,@object
	.size		_ZN34_INTERNAL_c056ca65_4_k_cu_40cd1fbb4cuda3std6ranges3__45__cpo5beginE,(_ZN34_INTERNAL_c056ca65_4_k_cu_40cd1fbb4cuda3std3__436_GLOBAL__N__c056ca65_4_k_cu_40cd1fbb6ignoreE - _ZN34_INTERNAL_c056ca65_4_k_cu_40cd1fbb4cuda3std6ranges3__45__cpo5beginE)
_ZN34_INTERNAL_c056ca65_4_k_cu_40cd1fbb4cuda3std6ranges3__45__cpo5beginE:
	.zero		1
	.type		_ZN34_INTERNAL_c056ca65_4_k_cu_40cd1fbb4cuda3std3__436_GLOBAL__N__c056ca65_4_k_cu_40cd1fbb6ignoreE,@object
	.size		_ZN34_INTERNAL_c056ca65_4_k_cu_40cd1fbb4cuda3std3__436_GLOBAL__N__c056ca65_4_k_cu_40cd1fbb6ignoreE,(_ZN34_INTERNAL_c056ca65_4_k_cu_40cd1fbb4cuda3std6ranges3__45__cpo4dataE - _ZN34_INTERNAL_c056ca65_4_k_cu_40cd1fbb4cuda3std3__436_GLOBAL__N__c056ca65_4_k_cu_40cd1fbb6ignoreE)
_ZN34_INTERNAL_c056ca65_4_k_cu_40cd1fbb4cuda3std3__436_GLOBAL__N__c056ca65_4_k_cu_40cd1fbb6ignoreE:
	.zero		1
	.type		_ZN34_INTERNAL_c056ca65_4_k_cu_40cd1fbb4cuda3std6ranges3__45__cpo4dataE,@object
	.size		_ZN34_INTERNAL_c056ca65_4_k_cu_40cd1fbb4cuda3std6ranges3__45__cpo4dataE,(_ZN34_INTERNAL_c056ca65_4_k_cu_40cd1fbb6thrust24THRUST_300001_SM_1000_NS12placeholders2_7E - _ZN34_INTERNAL_c056ca65_4_k_cu_40cd1fbb4cuda3std6ranges3__45__cpo4dataE)
_ZN34_INTERNAL_c056ca65_4_k_cu_40cd1fbb4cuda3std6ranges3__45__cpo4dataE:
	.zero		1
	.type		_ZN34_INTERNAL_c056ca65_4_k_cu_40cd1fbb6thrust24THRUST_300001_SM_1000_NS12placeholders2_7E,@object
	.size		_ZN34_INTERNAL_c056ca65_4_k_cu_40cd1fbb6thrust24THRUST_300001_SM_1000_NS12placeholders2_7E,(_ZN34_INTERNAL_c056ca65_4_k_cu_40cd1fbb4cuda3std3__45__cpo6rbeginE - _ZN34_INTERNAL_c056ca65_4_k_cu_40cd1fbb6thrust24THRUST_300001_SM_1000_NS12placeholders2_7E)
_ZN34_INTERNAL_c056ca65_4_k_cu_40cd1fbb6thrust24THRUST_300001_SM_1000_NS12placeholders2_7E:
	.zero		1
	.type		_ZN34_INTERNAL_c056ca65_4_k_cu_40cd1fbb4cuda3std3__45__cpo6rbeginE,@object
	.size		_ZN34_INTERNAL_c056ca65_4_k_cu_40cd1fbb4cuda3std3__45__cpo6rbeginE,(_ZN34_INTERNAL_c056ca65_4_k_cu_40cd1fbb4cuda3std6ranges3__45__cpo7advanceE - _ZN34_INTERNAL_c056ca65_4_k_cu_40cd1fbb4cuda3std3__45__cpo6rbeginE)
_ZN34_INTERNAL_c056ca65_4_k_cu_40cd1fbb4cuda3std3__45__cpo6rbeginE:
	.zero		1
	.type		_ZN34_INTERNAL_c056ca65_4_k_cu_40cd1fbb4cuda3std6ranges3__45__cpo7advanceE,@object
	.size		_ZN34_INTERNAL_c056ca65_4_k_cu_40cd1fbb4cuda3std6ranges3__45__cpo7advanceE,(_ZN34_INTERNAL_c056ca65_4_k_cu_40cd1fbb4cuda3std3__47nulloptE - _ZN34_INTERNAL_c056ca65_4_k_cu_40cd1fbb4cuda3std6ranges3__45__cpo7advanceE)
_ZN34_INTERNAL_c056ca65_4_k_cu_40cd1fbb4cuda3std6ranges3__45__cpo7advanceE:
	.zero		1
	.type		_ZN34_INTERNAL_c056ca65_4_k_cu_40cd1fbb4cuda3std3__47nulloptE,@object
	.size		_ZN34_INTERNAL_c056ca65_4_k_cu_40cd1fbb4cuda3std3__47nulloptE,(_ZN34_INTERNAL_c056ca65_4_k_cu_40cd1fbb4cuda3std6ranges3__45__cpo8distanceE - _ZN34_INTERNAL_c056ca65_4_k_cu_40cd1fbb4cuda3std3__47nulloptE)
_ZN34_INTERNAL_c056ca65_4_k_cu_40cd1fbb4cuda3std3__47nulloptE:
	.zero		1
	.type		_ZN34_INTERNAL_c056ca65_4_k_cu_40cd1fbb4cuda3std6ranges3__45__cpo8distanceE,@object
	.size		_ZN34_INTERNAL_c056ca65_4_k_cu_40cd1fbb4cuda3std6ranges3__45__cpo8distanceE,(_ZN34_INTERNAL_c056ca65_4_k_cu_40cd1fbb6thrust24THRUST_300001_SM_1000_NS12placeholders2_6E - _ZN34_INTERNAL_c056ca65_4_k_cu_40cd1fbb4cuda3std6ranges3__45__cpo8distanceE)
_ZN34_INTERNAL_c056ca65_4_k_cu_40cd1fbb4cuda3std6ranges3__45__cpo8distanceE:
	.zero		1
	.type		_ZN34_INTERNAL_c056ca65_4_k_cu_40cd1fbb6thrust24THRUST_300001_SM_1000_NS12placeholders2_6E,@object
	.size		_ZN34_INTERNAL_c056ca65_4_k_cu_40cd1fbb6thrust24THRUST_300001_SM_1000_NS12placeholders2_6E,(_ZN34_INTERNAL_c056ca65_4_k_cu_40cd1fbb4cuda3std3__45__cpo4cendE - _ZN34_INTERNAL_c056ca65_4_k_cu_40cd1fbb6thrust24THRUST_300001_SM_1000_NS12placeholders2_6E)
_ZN34_INTERNAL_c056ca65_4_k_cu_40cd1fbb6thrust24THRUST_300001_SM_1000_NS12placeholders2_6E:
	.zero		1
	.type		_ZN34_INTERNAL_c056ca65_4_k_cu_40cd1fbb4cuda3std3__45__cpo4cendE,@object
	.size		_ZN34_INTERNAL_c056ca65_4_k_cu_40cd1fbb4cuda3std3__45__cpo4cendE,(_ZN34_INTERNAL_c056ca65_4_k_cu_40cd1fbb4cuda3std6ranges3__45__cpo4cendE - _ZN34_INTERNAL_c056ca65_4_k_cu_40cd1fbb4cuda3std3__45__cpo4cendE)
_ZN34_INTERNAL_c056ca65_4_k_cu_40cd1fbb4cuda3std3__45__cpo4cendE:
	.zero		1
	.type		_ZN34_INTERNAL_c056ca65_4_k_cu_40cd1fbb4cuda3std6ranges3__45__cpo4cendE,@object
	.size		_ZN34_INTERNAL_c056ca65_4_k_cu_40cd1fbb4cuda3std6ranges3__45__cpo4cendE,(_ZN34_INTERNAL_c056ca65_4_k_cu_40cd1fbb4cuda3std3__420unreachable_sentinelE - _ZN34_INTERNAL_c056ca65_4_k_cu_40cd1fbb4cuda3std6ranges3__45__cpo4cendE)
_ZN34_INTERNAL_c056ca65_4_k_cu_40cd1fbb4cuda3std6ranges3__45__cpo4cendE:
	.zero		1
	.type		_ZN34_INTERNAL_c056ca65_4_k_cu_40cd1fbb4cuda3std3__420unreachable_sentinelE,@object
	.size		_ZN34_INTERNAL_c056ca65_4_k_cu_40cd1fbb4cuda3std3__420unreachable_sentinelE,(_ZN34_INTERNAL_c056ca65_4_k_cu_40cd1fbb4cuda3std6ranges3__45__cpo5ssizeE - _ZN34_INTERNAL_c056ca65_4_k_cu_40cd1fbb4cuda3std3__420unreachable_sentinelE)
_ZN34_INTERNAL_c056ca65_4_k_cu_40cd1fbb4cuda3std3__420unreachable_sentinelE:
	.zero		1
	.type		_ZN34_INTERNAL_c056ca65_4_k_cu_40cd1fbb4cuda3std6ranges3__45__cpo5ssizeE,@object
	.size		_ZN34_INTERNAL_c056ca65_4_k_cu_40cd1fbb4cuda3std6ranges3__45__cpo5ssizeE,(_ZN34_INTERNAL_c056ca65_4_k_cu_40cd1fbb6thrust24THRUST_300001_SM_1000_NS12placeholders3_10E - _ZN34_INTERNAL_c056ca65_4_k_cu_40cd1fbb4cuda3std6ranges3__45__cpo5ssizeE)
_ZN34_INTERNAL_c056ca65_4_k_cu_40cd1fbb4cuda3std6ranges3__45__cpo5ssizeE:
	.zero		1
	.type		_ZN34_INTERNAL_c056ca65_4_k_cu_40cd1fbb6thrust24THRUST_300001_SM_1000_NS12placeholders3_10E,@object
	.size		_ZN34_INTERNAL_c056ca65_4_k_cu_40cd1fbb6thrust24THRUST_300001_SM_1000_NS12placeholders3_10E,(_ZN34_INTERNAL_c056ca65_4_k_cu_40cd1fbb4cuda3std3__45__cpo5crendE - _ZN34_INTERNAL_c056ca65_4_k_cu_40cd1fbb6thrust24THRUST_300001_SM_1000_NS12placeholders3_10E)
_ZN34_INTERNAL_c056ca65_4_k_cu_40cd1fbb6thrust24THRUST_300001_SM_1000_NS12placeholders3_10E:
	.zero		1
	.type		_ZN34_INTERNAL_c056ca65_4_k_cu_40cd1fbb4cuda3std3__45__cpo5crendE,@object
	.size		_ZN34_INTERNAL_c056ca65_4_k_cu_40cd1fbb4cuda3std3__45__cpo5crendE,(_ZN34_INTERNAL_c056ca65_4_k_cu_40cd1fbb4cuda3std6ranges3__45__cpo4prevE - _ZN34_INTERNAL_c056ca65_4_k_cu_40cd1fbb4cuda3std3__45__cpo5crendE)
_ZN34_INTERNAL_c056ca65_4_k_cu_40cd1fbb4cuda3std3__45__cpo5crendE:
	.zero		1
	.type		_ZN34_INTERNAL_c056ca65_4_k_cu_40cd1fbb4cuda3std6ranges3__45__cpo4prevE,@object
	.size		_ZN34_INTERNAL_c056ca65_4_k_cu_40cd1fbb4cuda3std6ranges3__45__cpo4prevE,(_ZN34_INTERNAL_c056ca65_4_k_cu_40cd1fbb4cuda3std6ranges3__45__cpo9iter_moveE - _ZN34_INTERNAL_c056ca65_4_k_cu_40cd1fbb4cuda3std6ranges3__45__cpo4prevE)
_ZN34_INTERNAL_c056ca65_4_k_cu_40cd1fbb4cuda3std6ranges3__45__cpo4prevE:
	.zero		1
	.type		_ZN34_INTERNAL_c056ca65_4_k_cu_40cd1fbb4cuda3std6ranges3__45__cpo9iter_moveE,@object
	.size		_ZN34_INTERNAL_c056ca65_4_k_cu_40cd1fbb4cuda3std6ranges3__45__cpo9iter_moveE,(_ZN34_INTERNAL_c056ca65_4_k_cu_40cd1fbb6thrust24THRUST_300001_SM_1000_NS12placeholders2_2E - _ZN34_INTERNAL_c056ca65_4_k_cu_40cd1fbb4cuda3std6ranges3__45__cpo9iter_moveE)
_ZN34_INTERNAL_c056ca65_4_k_cu_40cd1fbb4cuda3std6ranges3__45__cpo9iter_moveE:
	.zero		1
	.type		_ZN34_INTERNAL_c056ca65_4_k_cu_40cd1fbb6thrust24THRUST_300001_SM_1000_NS12placeholders2_2E,@object
	.size		_ZN34_INTERNAL_c056ca65_4_k_cu_40cd1fbb6thrust24THRUST_300001_SM_1000_NS12placeholders2_2E,(_ZN34_INTERNAL_c056ca65_4_k_cu_40cd1fbb6thrust24THRUST_300001_SM_1000_NS12placeholders2_4E - _ZN34_INTERNAL_c056ca65_4_k_cu_40cd1fbb6thrust24THRUST_300001_SM_1000_NS12placeholders2_2E)
_ZN34_INTERNAL_c056ca65_4_k_cu_40cd1fbb6thrust24THRUST_300001_SM_1000_NS12placeholders2_2E:
	.zero		1
	.type		_ZN34_INTERNAL_c056ca65_4_k_cu_40cd1fbb6thrust24THRUST_300001_SM_1000_NS12placeholders2_4E,@object
	.size		_ZN34_INTERNAL_c056ca65_4_k_cu_40cd1fbb6thrust24THRUST_300001_SM_1000_NS12placeholders2_4E,(_ZN34_INTERNAL_c056ca65_4_k_cu_40cd1fbb4cuda3std3__45__cpo3endE - _ZN34_INTERNAL_c056ca65_4_k_cu_40cd1fbb6thrust24THRUST_300001_SM_1000_NS12placeholders2_4E)
_ZN34_INTERNAL_c056ca65_4_k_cu_40cd1fbb6thrust24THRUST_300001_SM_1000_NS12placeholders2_4E:
	.zero		1
	.type		_ZN34_INTERNAL_c056ca65_4_k_cu_40cd1fbb4cuda3std3__45__cpo3endE,@object
	.size		_ZN34_INTERNAL_c056ca65_4_k_cu_40cd1fbb4cuda3std3__45__cpo3endE,(_ZN34_INTERNAL_c056ca65_4_k_cu_40cd1fbb4cuda3std6ranges3__45__cpo3endE - _ZN34_INTERNAL_c056ca65_4_k_cu_40cd1fbb4cuda3std3__45__cpo3endE)
_ZN34_INTERNAL_c056ca65_4_k_cu_40cd1fbb4cuda3std3__45__cpo3endE:
	.zero		1
	.type		_ZN34_INTERNAL_c056ca65_4_k_cu_40cd1fbb4cuda3std6ranges3__45__cpo3endE,@object
	.size		_ZN34_INTERNAL_c056ca65_4_k_cu_40cd1fbb4cuda3std6ranges3__45__cpo3endE,(_ZN34_INTERNAL_c056ca65_4_k_cu_40cd1fbb4cuda3std3__419piecewise_constructE - _ZN34_INTERNAL_c056ca65_4_k_cu_40cd1fbb4cuda3std6ranges3__45__cpo3endE)
_ZN34_INTERNAL_c056ca65_4_k_cu_40cd1fbb4cuda3std6ranges3__45__cpo3endE:
	.zero		1
	.type		_ZN34_INTERNAL_c056ca65_4_k_cu_40cd1fbb4cuda3std3__419piecewise_constructE,@object
	.size		_ZN34_INTERNAL_c056ca65_4_k_cu_40cd1fbb4cuda3std3__419piecewise_constructE,(_ZN34_INTERNAL_c056ca65_4_k_cu_40cd1fbb4cuda3std6ranges3__45__cpo5cdataE - _ZN34_INTERNAL_c056ca65_4_k_cu_40cd1fbb4cuda3std3__419piecewise_constructE)
_ZN34_INTERNAL_c056ca65_4_k_cu_40cd1fbb4cuda3std3__419piecewise_constructE:
	.zero		1
	.type		_ZN34_INTERNAL_c056ca65_4_k_cu_40cd1fbb4cuda3std6ranges3__45__cpo5cdataE,@object
	.size		_ZN34_INTERNAL_c056ca65_4_k_cu_40cd1fbb4cuda3std6ranges3__45__cpo5cdataE,(_ZN34_INTERNAL_c056ca65_4_k_cu_40cd1fbb6thrust24THRUST_300001_SM_1000_NS12placeholders2_8E - _ZN34_INTERNAL_c056ca65_4_k_cu_40cd1fbb4cuda3std6ranges3__45__cpo5cdataE)
_ZN34_INTERNAL_c056ca65_4_k_cu_40cd1fbb4cuda3std6ranges3__45__cpo5cdataE:
	.zero		1
	.type		_ZN34_INTERNAL_c056ca65_4_k_cu_40cd1fbb6thrust24THRUST_300001_SM_1000_NS12placeholders2_8E,@object
	.size		_ZN34_INTERNAL_c056ca65_4_k_cu_40cd1fbb6thrust24THRUST_300001_SM_1000_NS12placeholders2_8E,(_ZN34_INTERNAL_c056ca65_4_k_cu_40cd1fbb4cuda3std3__45__cpo4rendE - _ZN34_INTERNAL_c056ca65_4_k_cu_40cd1fbb6thrust24THRUST_300001_SM_1000_NS12placeholders2_8E)
_ZN34_INTERNAL_c056ca65_4_k_cu_40cd1fbb6thrust24THRUST_300001_SM_1000_NS12placeholders2_8E:
	.zero		1
	.type		_ZN34_INTERNAL_c056ca65_4_k_cu_40cd1fbb4cuda3std3__45__cpo4rendE,@object
	.size		_ZN34_INTERNAL_c056ca65_4_k_cu_40cd1fbb4cuda3std3__45__cpo4rendE,(_ZN34_INTERNAL_c056ca65_4_k_cu_40cd1fbb4cuda3std6ranges3__45__cpo9iter_swapE - _ZN34_INTERNAL_c056ca65_4_k_cu_40cd1fbb4cuda3std3__45__cpo4rendE)
_ZN34_INTERNAL_c056ca65_4_k_cu_40cd1fbb4cuda3std3__45__cpo4rendE:
	.zero		1
	.type		_ZN34_INTERNAL_c056ca65_4_k_cu_40cd1fbb4cuda3std6ranges3__45__cpo9iter_swapE,@object
	.size		_ZN34_INTERNAL_c056ca65_4_k_cu_40cd1fbb4cuda3std6ranges3__45__cpo9iter_swapE,(_ZN34_INTERNAL_c056ca65_4_k_cu_40cd1fbb4cuda3std3__48unexpectE - _ZN34_INTERNAL_c056ca65_4_k_cu_40cd1fbb4cuda3std6ranges3__45__cpo9iter_swapE)
_ZN34_INTERNAL_c056ca65_4_k_cu_40cd1fbb4cuda3std6ranges3__45__cpo9iter_swapE:
	.zero		1
	.type		_ZN34_INTERNAL_c056ca65_4_k_cu_40cd1fbb4cuda3std3__48unexpectE,@object
	.size		_ZN34_INTERNAL_c056ca65_4_k_cu_40cd1fbb4cuda3std3__48unexpectE,(_ZN34_INTERNAL_c056ca65_4_k_cu_40cd1fbb6thrust24THRUST_300001_SM_1000_NS6system6detail10sequential3seqE - _ZN34_INTERNAL_c056ca65_4_k_cu_40cd1fbb4cuda3std3__48unexpectE)
_ZN34_INTERNAL_c056ca65_4_k_cu_40cd1fbb4cuda3std3__48unexpectE:
	.zero		1
	.type		_ZN34_INTERNAL_c056ca65_4_k_cu_40cd1fbb6thrust24THRUST_300001_SM_1000_NS6system6detail10sequential3seqE,@object
	.size		_ZN34_INTERNAL_c056ca65_4_k_cu_40cd1fbb6thrust24THRUST_300001_SM_1000_NS6system6detail10sequential3seqE,(.L_29 - _ZN34_INTERNAL_c056ca65_4_k_cu_40cd1fbb6thrust24THRUST_300001_SM_1000_NS6system6detail10sequential3seqE)
_ZN34_INTERNAL_c056ca65_4_k_cu_40cd1fbb6thrust24THRUST_300001_SM_1000_NS6system6detail10sequential3seqE:
	.zero		1
.L_29:


//--------------------- .nv.shared._Z18segmentedPrefixSumPiS_i --------------------------
	.section	.nv.shared._Z18segmentedPrefixSumPiS_i,"aw",@nobits
	.sectionflags	@""
	.align	16
.nv.shared._Z18segmentedPrefixSumPiS_i:
	.zero		4256


//--------------------- .nv.constant0._ZN3cub18CUB_300001_SM_10006detail11EmptyKernelIvEEvv --------------------------
	.section	.nv.constant0._ZN3cub18CUB_300001_SM_10006detail11EmptyKernelIvEEvv,"a",@progbits
	.sectionflags	@""
	.align	4
.nv.constant0._ZN3cub18CUB_300001_SM_10006detail11EmptyKernelIvEEvv:
	.zero		896


//--------------------- .nv.constant0._Z18segmentedPrefixSumPiS_i --------------------------
	.section	.nv.constant0._Z18segmentedPrefixSumPiS_i,"a",@progbits
	.sectionflags	@""
	.align	4
.nv.constant0._Z18segmentedPrefixSumPiS_i:
	.zero		916


//--------------------- SYMBOLS --------------------------

	.type		.nv.reservedSmem.offset0,@object
	.size		.nv.reservedSmem.offset0,0x4
	.type		.nv.reservedSmem.cap,@object
	.size		.nv.reservedSmem.cap,0x4
